	.headerflags	@"EF_CUDA_TEXMODE_UNIFIED EF_CUDA_64BIT_ADDRESS EF_CUDA_ACCELERATORS EF_CUDA_SM90 EF_CUDA_VIRTUAL_SM(EF_CUDA_SM90)"
	.elftype	@"ET_EXEC"


//--------------------- .nv.info                  --------------------------
	.section	.nv.info,"",@"SHT_CUDA_INFO"
	.align	4


	//----- nvinfo : EIATTR_REGCOUNT
	.align		4
        /*0000*/ 	.byte	0x04, 0x2f
        /*0002*/ 	.short	(.L_1 - .L_0)
	.align		4
.L_0:
        /*0004*/ 	.word	index@(triton_poi_fused_add_15)
        /*0008*/ 	.word	0x0000001d


	//----- nvinfo : EIATTR_MIN_STACK_SIZE
	.align		4
.L_1:
        /*000c*/ 	.byte	0x04, 0x12
        /*000e*/ 	.short	(.L_3 - .L_2)
	.align		4
.L_2:
        /*0010*/ 	.word	index@(triton_poi_fused_add_15)
        /*0014*/ 	.word	0x00000000


	//----- nvinfo : EIATTR_FRAME_SIZE
	.align		4
.L_3:
        /*0018*/ 	.byte	0x04, 0x11
        /*001a*/ 	.short	(.L_5 - .L_4)
	.align		4
.L_4:
        /*001c*/ 	.word	index@(triton_poi_fused_add_15)
        /*0020*/ 	.word	0x00000000


	//----- nvinfo : EIATTR_MIN_STACK_SIZE
	.align		4
.L_5:
        /*0024*/ 	.byte	0x04, 0x12
        /*0026*/ 	.short	(.L_7 - .L_6)
	.align		4
.L_6:
        /*0028*/ 	.word	index@(triton_poi_fused_add_15)
        /*002c*/ 	.word	0x00000000
.L_7:


//--------------------- .nv.info.triton_poi_fused_add_15 --------------------------
	.section	.nv.info.triton_poi_fused_add_15,"",@"SHT_CUDA_INFO"
	.sectionflags	@""
	.align	4


	//----- nvinfo : EIATTR_CUDA_API_VERSION
	.align		4
        /*0000*/ 	.byte	0x04, 0x37
        /*0002*/ 	.short	(.L_9 - .L_8)
.L_8:
        /*0004*/ 	.word	0x0000007c


	//----- nvinfo : EIATTR_KPARAM_INFO
	.align		4
.L_9:
        /*0008*/ 	.byte	0x04, 0x17
        /*000a*/ 	.short	(.L_11 - .L_10)
.L_10:
        /*000c*/ 	.word	0x00000000
        /*0010*/ 	.short	0x0005
        /*0012*/ 	.short	0x0024
        /*0014*/ 	.byte	0x00, 0xf0, 0x11, 0x00


	//----- nvinfo : EIATTR_KPARAM_INFO
	.align		4
.L_11:
        /*0018*/ 	.byte	0x04, 0x17
        /*001a*/ 	.short	(.L_13 - .L_12)
.L_12:
        /*001c*/ 	.word	0x00000000
        /*0020*/ 	.short	0x0004
        /*0022*/ 	.short	0x0020
        /*0024*/ 	.byte	0x00, 0xf0, 0x11, 0x00


	//----- nvinfo : EIATTR_KPARAM_INFO
	.align		4
.L_13:
        /*0028*/ 	.byte	0x04, 0x17
        /*002a*/ 	.short	(.L_15 - .L_14)
.L_14:
        /*002c*/ 	.word	0x00000000
        /*0030*/ 	.short	0x0003
        /*0032*/ 	.short	0x0018
        /*0034*/ 	.byte	0x00, 0xf4, 0x21, 0x00


	//----- nvinfo : EIATTR_KPARAM_INFO
	.align		4
.L_15:
        /*0038*/ 	.byte	0x04, 0x17
        /*003a*/ 	.short	(.L_17 - .L_16)
.L_16:
        /*003c*/ 	.word	0x00000000
        /*0040*/ 	.short	0x0002
        /*0042*/ 	.short	0x0010
        /*0044*/ 	.byte	0x00, 0xf4, 0x21, 0x00


	//----- nvinfo : EIATTR_KPARAM_INFO
	.align		4
.L_17:
        /*0048*/ 	.byte	0x04, 0x17
        /*004a*/ 	.short	(.L_19 - .L_18)
.L_18:
        /*004c*/ 	.word	0x00000000
        /*0050*/ 	.short	0x0001
        /*0052*/ 	.short	0x0008
        /*0054*/ 	.byte	0x00, 0xf4, 0x21, 0x00


	//----- nvinfo : EIATTR_KPARAM_INFO
	.align		4
.L_19:
        /*0058*/ 	.byte	0x04, 0x17
        /*005a*/ 	.short	(.L_21 - .L_20)
.L_20:
        /*005c*/ 	.word	0x00000000
        /*0060*/ 	.short	0x0000
        /*0062*/ 	.short	0x0000
        /*0064*/ 	.byte	0x00, 0xf4, 0x21, 0x00


	//----- nvinfo : EIATTR_SPARSE_MMA_MASK
	.align		4
.L_21:
        /*0068*/ 	.byte	0x03, 0x50
        /*006a*/ 	.short	0x0000


	//----- nvinfo : EIATTR_MAXREG_COUNT
	.align		4
        /*006c*/ 	.byte	0x03, 0x1b
        /*006e*/ 	.short	0x00ff


	//----- nvinfo : EIATTR_EXIT_INSTR_OFFSETS
	.align		4
        /*0070*/ 	.byte	0x04, 0x1c
        /*0072*/ 	.short	(.L_23 - .L_22)


	//   ....[0]....
.L_22:
        /*0074*/ 	.word	0x000003a0


	//   ....[1]....
        /*0078*/ 	.word	0x00000460


	//----- nvinfo : EIATTR_REQNTID
	.align		4
.L_23:
        /*007c*/ 	.byte	0x04, 0x10
        /*007e*/ 	.short	(.L_25 - .L_24)
.L_24:
        /*0080*/ 	.word	0x00000080
        /*0084*/ 	.word	0x00000001
        /*0088*/ 	.word	0x00000001


	//----- nvinfo : EIATTR_CBANK_PARAM_SIZE
	.align		4
.L_25:
        /*008c*/ 	.byte	0x03, 0x19
        /*008e*/ 	.short	0x0028


	//----- nvinfo : EIATTR_PARAM_CBANK
	.align		4
        /*0090*/ 	.byte	0x04, 0x0a
        /*0092*/ 	.short	(.L_27 - .L_26)
	.align		4
.L_26:
        /*0094*/ 	.word	index@(.nv.constant0.triton_poi_fused_add_15)
        /*0098*/ 	.short	0x0210
        /*009a*/ 	.short	0x0028


	//----- nvinfo : EIATTR_SW_WAR
	.align		4
.L_27:
        /*009c*/ 	.byte	0x04, 0x36
        /*009e*/ 	.short	(.L_29 - .L_28)
.L_28:
        /*00a0*/ 	.word	0x00000008
.L_29:


//--------------------- .nv.callgraph             --------------------------
	.section	.nv.callgraph,"",@"SHT_CUDA_CALLGRAPH"
	.align	4
	.sectionentsize	8
	.align		4
        /*0000*/ 	.word	0x00000000
	.align		4
        /*0004*/ 	.word	0xffffffff
	.align		4
        /*0008*/ 	.word	0x00000000
	.align		4
        /*000c*/ 	.word	0xfffffffe
	.align		4
        /*0010*/ 	.word	0x00000000
	.align		4
        /*0014*/ 	.word	0xfffffffd
	.align		4
        /*0018*/ 	.word	0x00000000
	.align		4
        /*001c*/ 	.word	0xfffffffc


//--------------------- .text.triton_poi_fused_add_15 --------------------------
	.section	.text.triton_poi_fused_add_15,"ax",@progbits
	.sectionflags	@"SHF_BARRIERS=1"
	.align	128
        .global         triton_poi_fused_add_15
        .type           triton_poi_fused_add_15,@function
        .size           triton_poi_fused_add_15,(.L_x_1 - triton_poi_fused_add_15)
        .other          triton_poi_fused_add_15,@"STO_CUDA_ENTRY STV_DEFAULT"
triton_poi_fused_add_15:
.text.triton_poi_fused_add_15:
[----:B------:R-:W0:Y:S01]  /*0000*/  LDC R1, c[0x0][0x28] ;  /* 0x00000a00ff017b82 */ /* 0x000e220000000800 */
[----:B------:R-:W1:Y:S07]  /*0010*/  S2R R0, SR_TID.X ;  /* 0x0000000000007919 */ /* 0x000e6e0000002100 */
[----:B------:R-:W2:Y:S01]  /*0020*/  LDC.64 R12, c[0x0][0x210] ;  /* 0x00008400ff0c7b82 */ /* 0x000ea20000000a00 */
[----:B------:R-:W-:Y:S02]  /*0030*/  CS2R R4, SRZ ;  /* 0x0000000000047805 */ /* 0x000fe4000001ff00 */
[----:B------:R-:W-:Y:S01]  /*0040*/  CS2R R2, SRZ ;  /* 0x0000000000027805 */ /* 0x000fe2000001ff00 */
[----:B------:R-:W3:Y:S01]  /*0050*/  S2R R10, SR_CTAID.X ;  /* 0x00000000000a7919 */ /* 0x000ee20000002500 */
[----:B------:R-:W-:Y:S01]  /*0060*/  CS2R R6, SRZ ;  /* 0x0000000000067805 */ /* 0x000fe2000001ff00 */
[----:B------:R-:W-:Y:S01]  /*0070*/  ULDC.64 UR6, c[0x0][0x208] ;  /* 0x0000820000067ab9 */ /* 0x000fe20000000a00 */
[----:B------:R-:W4:Y:S01]  /*0080*/  S2R R9, SR_CTAID.Y ;  /* 0x0000000000097919 */ /* 0x000f220000002600 */
[----:B------:R-:W5:Y:S08]  /*0090*/  LDC.64 R14, c[0x0][0x220] ;  /* 0x00008800ff0e7b82 */ /* 0x000f700000000a00 */
[----:B------:R-:W2:Y:S01]  /*00a0*/  LDC.64 R18, c[0x0][0x218] ;  /* 0x00008600ff127b82 */ /* 0x000ea20000000a00 */
[----:B-1----:R-:W-:Y:S01]  /*00b0*/  LOP3.LUT R8, R0, 0x7f, RZ, 0xc0, !PT ;  /* 0x0000007f00087812 */ /* 0x002fe200078ec0ff */
[----:B---3--:R-:W-:-:S03]  /*00c0*/  IMAD.SHL.U32 R10, R10, 0x2, RZ ;  /* 0x000000020a0a7824 */ /* 0x008fc600078e00ff */
[----:B----4-:R-:W-:Y:S01]  /*00d0*/  PRMT R11, R8, 0x6540, R9 ;  /* 0x00006540080b7816 */ /* 0x010fe20000000009 */
[C---:B0-2---:R-:W-:Y:S01]  /*00e0*/  IMAD.WIDE R18, R10.reuse, 0x4, R18 ;  /* 0x000000040a127825 */ /* 0x045fe200078e0212 */
[----:B------:R-:W-:Y:S02]  /*00f0*/  ISETP.GE.AND P2, PT, R10, 0xc0, PT ;  /* 0x000000c00a00780c */ /* 0x000fe40003f46270 */
[C---:B------:R-:W-:Y:S02]  /*0100*/  LOP3.LUT R17, R11.reuse, 0x80, RZ, 0xfc, !PT ;  /* 0x000000800b117812 */ /* 0x040fe400078efcff */
[C---:B------:R-:W-:Y:S01]  /*0110*/  ISETP.LT.AND P0, PT, R11.reuse, 0x100, !P2 ;  /* 0x000001000b00780c */ /* 0x040fe20005701270 */
[--C-:B------:R-:W-:Y:S01]  /*0120*/  IMAD R11, R11, 0xc0, R10.reuse ;  /* 0x000000c00b0b7824 */ /* 0x100fe200078e020a */
[C---:B------:R-:W-:Y:S01]  /*0130*/  ISETP.LT.AND P1, PT, R17.reuse, 0x100, !P2 ;  /* 0x000001001100780c */ /* 0x040fe20005721270 */
[----:B------:R-:W-:Y:S02]  /*0140*/  IMAD R17, R17, 0xc0, R10 ;  /* 0x000000c011117824 */ /* 0x000fe400078e020a */
[----:B------:R-:W-:-:S04]  /*0150*/  IMAD.WIDE R20, R11, 0x4, R12 ;  /* 0x000000040b147825 */ /* 0x000fc800078e020c */
[----:B-----5:R-:W-:Y:S01]  /*0160*/  IMAD.WIDE R22, R11, 0x4, R14 ;  /* 0x000000040b167825 */ /* 0x020fe200078e020e */
[----:B------:R0:W2:Y:S03]  /*0170*/  @!P2 LDG.E.EL.64 R4, desc[UR6][R18.64] ;  /* 0x000000061204a981 */ /* 0x0000a6000c2e1b00 */
[C---:B------:R-:W-:Y:S01]  /*0180*/  IMAD.WIDE R12, R17.reuse, 0x4, R12 ;  /* 0x00000004110c7825 */ /* 0x040fe200078e020c */
[----:B------:R-:W2:Y:S03]  /*0190*/  @P0 LDG.E.EL.64 R2, desc[UR6][R20.64] ;  /* 0x0000000614020981 */ /* 0x000ea6000c2e1b00 */
[----:B------:R-:W-:Y:S01]  /*01a0*/  IMAD.WIDE R24, R17, 0x4, R14 ;  /* 0x0000000411187825 */ /* 0x000fe200078e020e */
[----:B------:R-:W-:Y:S02]  /*01b0*/  CS2R R14, SRZ ;  /* 0x00000000000e7805 */ /* 0x000fe4000001ff00 */
[----:B------:R-:W-:Y:S01]  /*01c0*/  CS2R R16, SRZ ;  /* 0x0000000000107805 */ /* 0x000fe2000001ff00 */
[----:B------:R-:W2:Y:S04]  /*01d0*/  @P0 LDG.E.EL.64 R6, desc[UR6][R22.64] ;  /* 0x0000000616060981 */ /* 0x000ea8000c2e1b00 */
[----:B------:R-:W3:Y:S04]  /*01e0*/  @P1 LDG.E.EL.64 R14, desc[UR6][R12.64] ;  /* 0x000000060c0e1981 */ /* 0x000ee8000c2e1b00 */
[----:B------:R-:W3:Y:S01]  /*01f0*/  @P1 LDG.E.EL.64 R16, desc[UR6][R24.64] ;  /* 0x0000000618101981 */ /* 0x000ee2000c2e1b00 */
[----:B------:R-:W1:Y:S01]  /*0200*/  S2UR UR5, SR_CgaCtaId ;  /* 0x00000000000579c3 */ /* 0x000e620000008800 */
[----:B------:R-:W-:Y:S01]  /*0210*/  UMOV UR4, 0x400 ;  /* 0x0000040000047882 */ /* 0x000fe20000000000 */
[----:B------:R-:W-:Y:S01]  /*0220*/  SHF.R.U32.HI R26, RZ, 0x6, R0 ;  /* 0x00000006ff1a7819 */ /* 0x000fe20000011600 */
[----:B------:R-:W-:-:S03]  /*0230*/  IMAD.SHL.U32 R11, R0, 0x4, RZ ;  /* 0x00000004000b7824 */ /* 0x000fc600078e00ff */
[----:B0-----:R-:W-:Y:S02]  /*0240*/  SGXT.U32 R19, R26, 0x1 ;  /* 0x000000011a13781a */ /* 0x001fe40000000000 */
[----:B------:R-:W-:Y:S01]  /*0250*/  LOP3.LUT R18, R11, 0xfc, RZ, 0xc0, !PT ;  /* 0x000000fc0b127812 */ /* 0x000fe200078ec0ff */
[----:B-1----:R-:W-:-:S06]  /*0260*/  UPRMT UR4, UR5, 0x654, UR4 ;  /* 0x0000065405047896 */ /* 0x002fcc0008000004 */
[----:B------:R-:W-:Y:S02]  /*0270*/  LEA R8, R8, UR4, 0x2 ;  /* 0x0000000408087c11 */ /* 0x000fe4000f8e10ff */
[----:B------:R-:W-:Y:S02]  /*0280*/  LOP3.LUT R10, R10, R19, RZ, 0xfc, !PT ;  /* 0x000000130a0a7212 */ /* 0x000fe400078efcff */
[----:B------:R-:W-:Y:S02]  /*0290*/  PRMT R9, R18, 0x6540, R9 ;  /* 0x0000654012097816 */ /* 0x000fe40000000009 */
[----:B------:R-:W-:-:S04]  /*02a0*/  ISETP.GE.AND P0, PT, R10, 0xc0, PT ;  /* 0x000000c00a00780c */ /* 0x000fc80003f06270 */
[----:B------:R-:W-:Y:S01]  /*02b0*/  ISETP.LT.AND P0, PT, R9, 0x100, !P0 ;  /* 0x000001000900780c */ /* 0x000fe20004701270 */
[-C--:B--2---:R-:W-:Y:S01]  /*02c0*/  FFMA R2, R6, R4.reuse, R2 ;  /* 0x0000000406027223 */ /* 0x084fe20000000002 */
[-C--:B------:R-:W-:Y:S01]  /*02d0*/  FFMA R3, R7, R5.reuse, R3 ;  /* 0x0000000507037223 */ /* 0x080fe20000000003 */
[----:B---3--:R-:W-:Y:S01]  /*02e0*/  FFMA R14, R16, R4, R14 ;  /* 0x00000004100e7223 */ /* 0x008fe2000000000e */
[----:B------:R-:W-:Y:S02]  /*02f0*/  FFMA R15, R17, R5, R15 ;  /* 0x00000005110f7223 */ /* 0x000fe4000000000f */
[----:B------:R0:W-:Y:S04]  /*0300*/  STS [R8], R2 ;  /* 0x0000000208007388 */ /* 0x0001e80000000800 */
[----:B------:R0:W-:Y:S04]  /*0310*/  STS [R8+0x410], R3 ;  /* 0x0004100308007388 */ /* 0x0001e80000000800 */
[----:B------:R0:W-:Y:S04]  /*0320*/  STS [R8+0x200], R14 ;  /* 0x0002000e08007388 */ /* 0x0001e80000000800 */
[----:B------:R0:W-:Y:S01]  /*0330*/  STS [R8+0x610], R15 ;  /* 0x0006100f08007388 */ /* 0x0001e20000000800 */
[----:B------:R-:W-:Y:S01]  /*0340*/  SHF.R.U32.HI R6, RZ, 0x2, R0 ;  /* 0x00000002ff067819 */ /* 0x000fe20000011600 */
[----:B------:R-:W-:-:S03]  /*0350*/  IMAD.SHL.U32 R0, R0, 0x10, RZ ;  /* 0x0000001000007824 */ /* 0x000fc600078e00ff */
[----:B------:R-:W-:Y:S02]  /*0360*/  LOP3.LUT R6, R6, 0x10, RZ, 0xc0, !PT ;  /* 0x0000001006067812 */ /* 0x000fe400078ec0ff */
[----:B------:R-:W-:-:S04]  /*0370*/  LOP3.LUT R7, R0, 0x7f0, RZ, 0xc0, !PT ;  /* 0x000007f000077812 */ /* 0x000fc800078ec0ff */
[----:B------:R-:W-:Y:S01]  /*0380*/  IADD3 R6, R7, UR4, R6 ;  /* 0x0000000407067c10 */ /* 0x000fe2000fffe006 */
[----:B------:R-:W-:Y:S06]  /*0390*/  BAR.SYNC.DEFER_BLOCKING 0x0 ;  /* 0x0000000000007b1d */ /* 0x000fec0000010000 */
[----:B0-----:R-:W-:Y:S05]  /*03a0*/  @!P0 EXIT ;  /* 0x000000000000894d */ /* 0x001fea0003800000 */
[----:B------:R-:W0:Y:S01]  /*03b0*/  LDS.128 R4, [R6] ;  /* 0x0000000006047984 */ /* 0x000e220000000c00 */
[----:B------:R-:W-:Y:S01]  /*03c0*/  SHF.R.S32.HI R0, RZ, 0x1f, R9 ;  /* 0x0000001fff007819 */ /* 0x000fe20000011409 */
[----:B------:R-:W1:Y:S03]  /*03d0*/  LDC.64 R2, c[0x0][0x228] ;  /* 0x00008a00ff027b82 */ /* 0x000e660000000a00 */
[----:B------:R-:W-:-:S04]  /*03e0*/  LEA.HI R0, R0, R9, RZ, 0x6 ;  /* 0x0000000900007211 */ /* 0x000fc800078f30ff */
[----:B------:R-:W-:Y:S02]  /*03f0*/  LOP3.LUT R8, R0, 0xffffffc0, RZ, 0xc0, !PT ;  /* 0xffffffc000087812 */ /* 0x000fe400078ec0ff */
[----:B------:R-:W-:-:S03]  /*0400*/  SHF.R.S32.HI R0, RZ, 0x6, R0 ;  /* 0x00000006ff007819 */ /* 0x000fc60000011400 */
[----:B------:R-:W-:-:S04]  /*0410*/  IMAD.IADD R9, R9, 0x1, -R8 ;  /* 0x0000000109097824 */ /* 0x000fc800078e0a08 */
[----:B------:R-:W-:-:S04]  /*0420*/  IMAD R9, R10, 0x40, R9 ;  /* 0x000000400a097824 */ /* 0x000fc800078e0209 */
[----:B------:R-:W-:-:S04]  /*0430*/  IMAD R9, R0, 0x3000, R9 ;  /* 0x0000300000097824 */ /* 0x000fc800078e0209 */
[----:B-1----:R-:W-:-:S05]  /*0440*/  IMAD.WIDE R2, R9, 0x4, R2 ;  /* 0x0000000409027825 */ /* 0x002fca00078e0202 */
[----:B0-----:R-:W-:Y:S01]  /*0450*/  STG.E.128 desc[UR6][R2.64], R4 ;  /* 0x0000000402007986 */ /* 0x001fe2000c101d06 */
[----:B------:R-:W-:Y:S05]  /*0460*/  EXIT ;  /* 0x000000000000794d */ /* 0x000fea0003800000 */
.L_x_0:
[----:B------:R-:W-:-:S00]  /*0470*/  BRA `(.L_x_0) ;  /* 0xfffffffc00fc7947 */ /* 0x000fc0000383ffff */
[----:B------:R-:W-:-:S00]  /*0480*/  NOP ;  /* 0x0000000000007918 */ /* 0x000fc00000000000 */
[----:B------:R-:W-:-:S00]  /*0490*/  NOP ;  /* 0x0000000000007918 */ /* 0x000fc00000000000 */
[----:B------:R-:W-:-:S00]  /*04a0*/  NOP ;  /* 0x0000000000007918 */ /* 0x000fc00000000000 */
[----:B------:R-:W-:-:S00]  /*04b0*/  NOP ;  /* 0x0000000000007918 */ /* 0x000fc00000000000 */
[----:B------:R-:W-:-:S00]  /*04c0*/  NOP ;  /* 0x0000000000007918 */ /* 0x000fc00000000000 */
[----:B------:R-:W-:-:S00]  /*04d0*/  NOP ;  /* 0x0000000000007918 */ /* 0x000fc00000000000 */
[----:B------:R-:W-:-:S00]  /*04e0*/  NOP ;  /* 0x0000000000007918 */ /* 0x000fc00000000000 */
[----:B------:R-:W-:-:S00]  /*04f0*/  NOP ;  /* 0x0000000000007918 */ /* 0x000fc00000000000 */
.L_x_1:


//--------------------- .nv.shared.triton_poi_fused_add_15 --------------------------
	.section	.nv.shared.triton_poi_fused_add_15,"aw",@nobits
	.sectionflags	@""
	.align	16
	.zero		1024


//--------------------- .nv.constant0.triton_poi_fused_add_15 --------------------------
	.section	.nv.constant0.triton_poi_fused_add_15,"a",@progbits
	.sectionflags	@""
	.align	4
.nv.constant0.triton_poi_fused_add_15:
	.zero		568
